







.version 5.0
.target sm_20
.address_size 64



.visible .entry _Z5inputPiS_(
.param .u64 _Z5inputPiS__param_0,
.param .u64 _Z5inputPiS__param_1
)
{
.reg .b32 %r<6>;
.reg .b64 %rd<8>;


ld.param.u64 %rd1, [_Z5inputPiS__param_0];
ld.param.u64 %rd2, [_Z5inputPiS__param_1];
cvta.to.global.u64 %rd3, %rd1;
cvta.to.global.u64 %rd4, %rd2;
mov.u32 %r1, %ctaid.x;
mov.u32 %r2, %ntid.x;
mov.u32 %r3, %tid.x;
mad.lo.s32 %r4, %r2, %r1, %r3;
mul.wide.s32 %rd5, %r4, 4;
add.s64 %rd6, %rd4, %rd5;
ld.global.u32 %r5, [%rd6];
add.s64 %rd7, %rd3, %rd5;
st.global.u32 [%rd7], %r5;
ret;
}




// ===== COMPILED SASS (sm_100) =====

	.target	sm_100

	.elftype	@"ET_EXEC"


//--------------------- .note.nv.tkinfo           --------------------------
	.section	.note.nv.tkinfo,"",@"SHT_NOTE"
	.sectionflags	@"SHF_NOTE_NV_TKINFO"
	.tkinfo
        /*0018*/ 	.word	0x00000002
        /*0030*/ 	.string	""
        /*0030*/ 	.string	"ptxas"
        /*0030*/ 	.string	"Cuda compilation tools, release 13.0, V13.0.88"
        /*0030*/ 	.string	"Build cuda_13.0.r13.0/compiler.36424714_0"
        /*0030*/ 	.string	"-arch sm_100 "



//--------------------- .note.nv.cuinfo           --------------------------
	.section	.note.nv.cuinfo,"",@"SHT_NOTE"
	.sectionflags	@"SHF_NOTE_NV_CUINFO"
        /*0018*/ 	.short	0x0002
        /*001a*/ 	.short	0x0014
        /*001c*/ 	.short	0x0082
	.zero		2


//--------------------- .nv.info                  --------------------------
	.section	.nv.info,"",@"SHT_CUDA_INFO"
	.align	4


	//----- nvinfo : EIATTR_REGCOUNT
	.align		4
        /*0000*/ 	.byte	0x04, 0x2f
        /*0002*/ 	.short	(.L_1 - .L_0)
	.align		4
.L_0:
        /*0004*/ 	.word	index@(_Z5inputPiS_)
        /*0008*/ 	.word	0x0000000a


	//----- nvinfo : EIATTR_FRAME_SIZE
	.align		4
.L_1:
        /*000c*/ 	.byte	0x04, 0x11
        /*000e*/ 	.short	(.L_3 - .L_2)
	.align		4
.L_2:
        /*0010*/ 	.word	index@(_Z5inputPiS_)
        /*0014*/ 	.word	0x00000000


	//----- nvinfo : EIATTR_MIN_STACK_SIZE
	.align		4
.L_3:
        /*0018*/ 	.byte	0x04, 0x12
        /*001a*/ 	.short	(.L_5 - .L_4)
	.align		4
.L_4:
        /*001c*/ 	.word	index@(_Z5inputPiS_)
        /*0020*/ 	.word	0x00000000
.L_5:


//--------------------- .nv.compat                --------------------------
	.section	.nv.compat,"",@"SHT_CUDA_COMPAT_INFO"
	.align	4
        /*0000*/ 	.byte	0x02, 0x09, 0x00, 0x00, 0x02, 0x02, 0x01, 0x00, 0x02, 0x05, 0x05, 0x00, 0x03, 0x07, 0x01, 0x01
        /*0010*/ 	.byte	0x02, 0x03, 0x00, 0x00, 0x02, 0x06, 0x01, 0x00, 0x04, 0x0b, 0x08, 0x00, 0x09, 0x00, 0x00, 0x00
        /*0020*/ 	.byte	0x00, 0x00, 0x00, 0x00


//--------------------- .nv.info._Z5inputPiS_     --------------------------
	.section	.nv.info._Z5inputPiS_,"",@"SHT_CUDA_INFO"
	.sectionflags	@""
	.align	4


	//----- nvinfo : EIATTR_CUDA_API_VERSION
	.align		4
        /*0000*/ 	.byte	0x04, 0x37
        /*0002*/ 	.short	(.L_7 - .L_6)
.L_6:
        /*0004*/ 	.word	0x00000082


	//----- nvinfo : EIATTR_KPARAM_INFO
	.align		4
.L_7:
        /*0008*/ 	.byte	0x04, 0x17
        /*000a*/ 	.short	(.L_9 - .L_8)
.L_8:
        /*000c*/ 	.word	0x00000000
        /*0010*/ 	.short	0x0001
        /*0012*/ 	.short	0x0008
        /*0014*/ 	.byte	0x00, 0xf0, 0x21, 0x00


	//----- nvinfo : EIATTR_KPARAM_INFO
	.align		4
.L_9:
        /*0018*/ 	.byte	0x04, 0x17
        /*001a*/ 	.short	(.L_11 - .L_10)
.L_10:
        /*001c*/ 	.word	0x00000000
        /*0020*/ 	.short	0x0000
        /*0022*/ 	.short	0x0000
        /*0024*/ 	.byte	0x00, 0xf0, 0x21, 0x00


	//----- nvinfo : EIATTR_SPARSE_MMA_MASK
	.align		4
.L_11:
        /*0028*/ 	.byte	0x03, 0x50
        /*002a*/ 	.short	0x0000


	//----- nvinfo : EIATTR_MAXREG_COUNT
	.align		4
        /*002c*/ 	.byte	0x03, 0x1b
        /*002e*/ 	.short	0x00ff


	//----- nvinfo : EIATTR_MERCURY_ISA_VERSION
	.align		4
        /*0030*/ 	.byte	0x03, 0x5f
        /*0032*/ 	.short	0x0101


	//----- nvinfo : EIATTR_VRC_CTA_INIT_COUNT
	.align		4
        /*0034*/ 	.byte	0x02, 0x4a
	.zero		1
	.zero		1


	//----- nvinfo : EIATTR_EXIT_INSTR_OFFSETS
	.align		4
        /*0038*/ 	.byte	0x04, 0x1c
        /*003a*/ 	.short	(.L_13 - .L_12)


	//   ....[0]....
.L_12:
        /*003c*/ 	.word	0x000000c0


	//----- nvinfo : EIATTR_CBANK_PARAM_SIZE
	.align		4
.L_13:
        /*0040*/ 	.byte	0x03, 0x19
        /*0042*/ 	.short	0x0010


	//----- nvinfo : EIATTR_PARAM_CBANK
	.align		4
        /*0044*/ 	.byte	0x04, 0x0a
        /*0046*/ 	.short	(.L_15 - .L_14)
	.align		4
.L_14:
        /*0048*/ 	.word	index@(.nv.constant0._Z5inputPiS_)
        /*004c*/ 	.short	0x0380
        /*004e*/ 	.short	0x0010


	//----- nvinfo : EIATTR_SW_WAR
	.align		4
.L_15:
        /*0050*/ 	.byte	0x04, 0x36
        /*0052*/ 	.short	(.L_17 - .L_16)
.L_16:
        /*0054*/ 	.word	0x00000008
.L_17:


//--------------------- .nv.callgraph             --------------------------
	.section	.nv.callgraph,"",@"SHT_CUDA_CALLGRAPH"
	.align	4
	.sectionentsize	8
	.align		4
        /*0000*/ 	.word	0x00000000
	.align		4
        /*0004*/ 	.word	0xffffffff
	.align		4
        /*0008*/ 	.word	0x00000000
	.align		4
        /*000c*/ 	.word	0xfffffffe
	.align		4
        /*0010*/ 	.word	0x00000000
	.align		4
        /*0014*/ 	.word	0xfffffffd
	.align		4
        /*0018*/ 	.word	0x00000000
	.align		4
        /*001c*/ 	.word	0xfffffffc


//--------------------- .text._Z5inputPiS_        --------------------------
	.section	.text._Z5inputPiS_,"ax",@progbits
	.align	128
        .global         _Z5inputPiS_
        .type           _Z5inputPiS_,@function
        .size           _Z5inputPiS_,(.L_x_1 - _Z5inputPiS_)
        .other          _Z5inputPiS_,@"STO_CUDA_ENTRY STV_DEFAULT"
_Z5inputPiS_:
.text._Z5inputPiS_:
[----:B------:R-:W-:Y:S01]  /*0000*/  LDC R1, c[0x0][0x37c] ;  /* 0x0000df00ff017b82 */ /* 0x000fe20000000800 */
[----:B------:R-:W0:Y:S07]  /*0010*/  S2R R0, SR_TID.X ;  /* 0x0000000000007919 */ /* 0x000e2e0000002100 */
[----:B------:R-:W0:Y:S01]  /*0020*/  S2UR UR6, SR_CTAID.X ;  /* 0x00000000000679c3 */ /* 0x000e220000002500 */
[----:B------:R-:W1:Y:S07]  /*0030*/  LDCU.64 UR4, c[0x0][0x358] ;  /* 0x00006b00ff0477ac */ /* 0x000e6e0008000a00 */
[----:B------:R-:W0:Y:S08]  /*0040*/  LDC R7, c[0x0][0x360] ;  /* 0x0000d800ff077b82 */ /* 0x000e300000000800 */
[----:B------:R-:W2:Y:S08]  /*0050*/  LDC.64 R2, c[0x0][0x388] ;  /* 0x0000e200ff027b82 */ /* 0x000eb00000000a00 */
[----:B------:R-:W3:Y:S01]  /*0060*/  LDC.64 R4, c[0x0][0x380] ;  /* 0x0000e000ff047b82 */ /* 0x000ee20000000a00 */
[----:B0-----:R-:W-:-:S04]  /*0070*/  IMAD R7, R7, UR6, R0 ;  /* 0x0000000607077c24 */ /* 0x001fc8000f8e0200 */
[----:B--2---:R-:W-:-:S06]  /*0080*/  IMAD.WIDE R2, R7, 0x4, R2 ;  /* 0x0000000407027825 */ /* 0x004fcc00078e0202 */
[----:B-1----:R-:W2:Y:S01]  /*0090*/  LDG.E R3, desc[UR4][R2.64] ;  /* 0x0000000402037981 */ /* 0x002ea2000c1e1900 */
[----:B---3--:R-:W-:-:S05]  /*00a0*/  IMAD.WIDE R4, R7, 0x4, R4 ;  /* 0x0000000407047825 */ /* 0x008fca00078e0204 */
[----:B--2---:R-:W-:Y:S01]  /*00b0*/  STG.E desc[UR4][R4.64], R3 ;  /* 0x0000000304007986 */ /* 0x004fe2000c101904 */
[----:B------:R-:W-:Y:S05]  /*00c0*/  EXIT ;  /* 0x000000000000794d */ /* 0x000fea0003800000 */
.L_x_0:
[----:B------:R-:W-:-:S00]  /*00d0*/  BRA `(.L_x_0) ;  /* 0xfffffffc00fc7947 */ /* 0x000fc0000383ffff */
[----:B------:R-:W-:-:S00]  /*00e0*/  NOP ;  /* 0x0000000000007918 */ /* 0x000fc00000000000 */
        /* <DEDUP_REMOVED lines=9> */
.L_x_1:


//--------------------- .nv.shared.reserved.0     --------------------------
	.section	.nv.shared.reserved.0,"aw",@nobits
	.weak		__nv_reservedSMEM_offset_0_alias
	.size		__nv_reservedSMEM_offset_0_alias, 0, 64
	.other		__nv_reservedSMEM_offset_0_alias,@"STO_CUDA_RESERVED_SHARED STV_DEFAULT"
__nv_reservedSMEM_offset_0_alias:
	.zero		0
	.zero		64


//--------------------- .nv.constant0._Z5inputPiS_ --------------------------
	.section	.nv.constant0._Z5inputPiS_,"a",@progbits
	.sectionflags	@""
	.align	4
.nv.constant0._Z5inputPiS_:
	.zero		912


//--------------------- SYMBOLS --------------------------

	.type		.nv.reservedSmem.offset0,@object
	.size		.nv.reservedSmem.offset0,0x4
